//
// Generated by NVIDIA NVVM Compiler
//
// Compiler Build ID: CL-36424714
// Cuda compilation tools, release 13.0, V13.0.88
// Based on NVVM 20.0.0
//

.version 9.0
.target sm_100
.address_size 64

	// .globl	_ZN3foo6vecAddEPfS0_S0_
.const .align 4 .f32 _ZN3foo6MyVar0E;

.visible .entry _ZN3foo6vecAddEPfS0_S0_(
	.param .u64 .ptr .align 1 _ZN3foo6vecAddEPfS0_S0__param_0,
	.param .u64 .ptr .align 1 _ZN3foo6vecAddEPfS0_S0__param_1,
	.param .u64 .ptr .align 1 _ZN3foo6vecAddEPfS0_S0__param_2
)
{
	.reg .b32 	%r<5>;
	.reg .b32 	%f<6>;
	.reg .b64 	%rd<11>;

	ld.param.u64 	%rd1, [_ZN3foo6vecAddEPfS0_S0__param_0];
	ld.param.u64 	%rd2, [_ZN3foo6vecAddEPfS0_S0__param_1];
	ld.param.u64 	%rd3, [_ZN3foo6vecAddEPfS0_S0__param_2];
	cvta.to.global.u64 	%rd4, %rd3;
	cvta.to.global.u64 	%rd5, %rd2;
	cvta.to.global.u64 	%rd6, %rd1;
	mov.u32 	%r1, %ctaid.x;
	mov.u32 	%r2, %ntid.x;
	mov.u32 	%r3, %tid.x;
	mad.lo.s32 	%r4, %r1, %r2, %r3;
	mul.wide.s32 	%rd7, %r4, 4;
	add.s64 	%rd8, %rd6, %rd7;
	ld.global.f32 	%f1, [%rd8];
	add.s64 	%rd9, %rd5, %rd7;
	ld.global.f32 	%f2, [%rd9];
	add.f32 	%f3, %f1, %f2;
	ld.const.f32 	%f4, [_ZN3foo6MyVar0E];
	add.f32 	%f5, %f3, %f4;
	add.s64 	%rd10, %rd4, %rd7;
	st.global.f32 	[%rd10], %f5;
	ret;

}
	// .globl	_ZN3foo6vecMulEPfS0_S0_
.visible .entry _ZN3foo6vecMulEPfS0_S0_(
	.param .u64 .ptr .align 1 _ZN3foo6vecMulEPfS0_S0__param_0,
	.param .u64 .ptr .align 1 _ZN3foo6vecMulEPfS0_S0__param_1,
	.param .u64 .ptr .align 1 _ZN3foo6vecMulEPfS0_S0__param_2
)
{
	.reg .b32 	%r<5>;
	.reg .b32 	%f<4>;
	.reg .b64 	%rd<11>;

	ld.param.u64 	%rd1, [_ZN3foo6vecMulEPfS0_S0__param_0];
	ld.param.u64 	%rd2, [_ZN3foo6vecMulEPfS0_S0__param_1];
	ld.param.u64 	%rd3, [_ZN3foo6vecMulEPfS0_S0__param_2];
	cvta.to.global.u64 	%rd4, %rd3;
	cvta.to.global.u64 	%rd5, %rd2;
	cvta.to.global.u64 	%rd6, %rd1;
	mov.u32 	%r1, %ctaid.x;
	mov.u32 	%r2, %ntid.x;
	mov.u32 	%r3, %tid.x;
	mad.lo.s32 	%r4, %r1, %r2, %r3;
	mul.wide.s32 	%rd7, %r4, 4;
	add.s64 	%rd8, %rd6, %rd7;
	ld.global.f32 	%f1, [%rd8];
	add.s64 	%rd9, %rd5, %rd7;
	ld.global.f32 	%f2, [%rd9];
	add.f32 	%f3, %f1, %f2;
	add.s64 	%rd10, %rd4, %rd7;
	st.global.f32 	[%rd10], %f3;
	ret;

}


// ===== COMPILED SASS (sm_100) =====

	.target	sm_100

	.elftype	@"ET_EXEC"


//--------------------- .note.nv.tkinfo           --------------------------
	.section	.note.nv.tkinfo,"",@"SHT_NOTE"
	.sectionflags	@"SHF_NOTE_NV_TKINFO"
	.tkinfo
        /*0018*/ 	.word	0x00000002
        /*0030*/ 	.string	""
        /*0030*/ 	.string	"ptxas"
        /*0030*/ 	.string	"Cuda compilation tools, release 13.0, V13.0.88"
        /*0030*/ 	.string	"Build cuda_13.0.r13.0/compiler.36424714_0"
        /*0030*/ 	.string	"-arch sm_100 -m 64 "



//--------------------- .note.nv.cuinfo           --------------------------
	.section	.note.nv.cuinfo,"",@"SHT_NOTE"
	.sectionflags	@"SHF_NOTE_NV_CUINFO"
        /*0018*/ 	.short	0x0002
        /*001a*/ 	.short	0x0064
        /*001c*/ 	.short	0x0082
	.zero		2


//--------------------- .nv.info                  --------------------------
	.section	.nv.info,"",@"SHT_CUDA_INFO"
	.align	4


	//----- nvinfo : EIATTR_REGCOUNT
	.align		4
        /*0000*/ 	.byte	0x04, 0x2f
        /*0002*/ 	.short	(.L_2 - .L_1)
	.align		4
.L_1:
        /*0004*/ 	.word	index@(_ZN3foo6vecAddEPfS0_S0_)
        /*0008*/ 	.word	0x0000000c


	//----- nvinfo : EIATTR_FRAME_SIZE
	.align		4
.L_2:
        /*000c*/ 	.byte	0x04, 0x11
        /*000e*/ 	.short	(.L_4 - .L_3)
	.align		4
.L_3:
        /*0010*/ 	.word	index@(_ZN3foo6vecAddEPfS0_S0_)
        /*0014*/ 	.word	0x00000000


	//----- nvinfo : EIATTR_REGCOUNT
	.align		4
.L_4:
        /*0018*/ 	.byte	0x04, 0x2f
        /*001a*/ 	.short	(.L_6 - .L_5)
	.align		4
.L_5:
        /*001c*/ 	.word	index@(_ZN3foo6vecMulEPfS0_S0_)
        /*0020*/ 	.word	0x0000000c


	//----- nvinfo : EIATTR_FRAME_SIZE
	.align		4
.L_6:
        /*0024*/ 	.byte	0x04, 0x11
        /*0026*/ 	.short	(.L_8 - .L_7)
	.align		4
.L_7:
        /*0028*/ 	.word	index@(_ZN3foo6vecMulEPfS0_S0_)
        /*002c*/ 	.word	0x00000000


	//----- nvinfo : EIATTR_MIN_STACK_SIZE
	.align		4
.L_8:
        /*0030*/ 	.byte	0x04, 0x12
        /*0032*/ 	.short	(.L_10 - .L_9)
	.align		4
.L_9:
        /*0034*/ 	.word	index@(_ZN3foo6vecMulEPfS0_S0_)
        /*0038*/ 	.word	0x00000000


	//----- nvinfo : EIATTR_MIN_STACK_SIZE
	.align		4
.L_10:
        /*003c*/ 	.byte	0x04, 0x12
        /*003e*/ 	.short	(.L_12 - .L_11)
	.align		4
.L_11:
        /*0040*/ 	.word	index@(_ZN3foo6vecAddEPfS0_S0_)
        /*0044*/ 	.word	0x00000000
.L_12:


//--------------------- .nv.compat                --------------------------
	.section	.nv.compat,"",@"SHT_CUDA_COMPAT_INFO"
	.align	4
        /*0000*/ 	.byte	0x02, 0x09, 0x00, 0x00, 0x02, 0x02, 0x01, 0x00, 0x02, 0x05, 0x05, 0x00, 0x03, 0x07, 0x01, 0x01
        /*0010*/ 	.byte	0x02, 0x03, 0x00, 0x00, 0x02, 0x06, 0x01, 0x00, 0x04, 0x0b, 0x08, 0x00, 0x09, 0x00, 0x00, 0x00
        /*0020*/ 	.byte	0x00, 0x00, 0x00, 0x00


//--------------------- .nv.info._ZN3foo6vecMulEPfS0_S0_ --------------------------
	.section	.nv.info._ZN3foo6vecMulEPfS0_S0_,"",@"SHT_CUDA_INFO"
	.sectionflags	@""
	.align	4


	//----- nvinfo : EIATTR_CUDA_API_VERSION
	.align		4
        /*0000*/ 	.byte	0x04, 0x37
        /*0002*/ 	.short	(.L_14 - .L_13)
.L_13:
        /*0004*/ 	.word	0x00000082


	//----- nvinfo : EIATTR_KPARAM_INFO
	.align		4
.L_14:
        /*0008*/ 	.byte	0x04, 0x17
        /*000a*/ 	.short	(.L_16 - .L_15)
.L_15:
        /*000c*/ 	.word	0x00000000
        /*0010*/ 	.short	0x0002
        /*0012*/ 	.short	0x0010
        /*0014*/ 	.byte	0x00, 0xf5, 0x21, 0x00


	//----- nvinfo : EIATTR_KPARAM_INFO
	.align		4
.L_16:
        /*0018*/ 	.byte	0x04, 0x17
        /*001a*/ 	.short	(.L_18 - .L_17)
.L_17:
        /*001c*/ 	.word	0x00000000
        /*0020*/ 	.short	0x0001
        /*0022*/ 	.short	0x0008
        /*0024*/ 	.byte	0x00, 0xf5, 0x21, 0x00


	//----- nvinfo : EIATTR_KPARAM_INFO
	.align		4
.L_18:
        /*0028*/ 	.byte	0x04, 0x17
        /*002a*/ 	.short	(.L_20 - .L_19)
.L_19:
        /*002c*/ 	.word	0x00000000
        /*0030*/ 	.short	0x0000
        /*0032*/ 	.short	0x0000
        /*0034*/ 	.byte	0x00, 0xf5, 0x21, 0x00


	//----- nvinfo : EIATTR_SPARSE_MMA_MASK
	.align		4
.L_20:
        /*0038*/ 	.byte	0x03, 0x50
        /*003a*/ 	.short	0x0000


	//----- nvinfo : EIATTR_MAXREG_COUNT
	.align		4
        /*003c*/ 	.byte	0x03, 0x1b
        /*003e*/ 	.short	0x00ff


	//----- nvinfo : EIATTR_MERCURY_ISA_VERSION
	.align		4
        /*0040*/ 	.byte	0x03, 0x5f
        /*0042*/ 	.short	0x0101


	//----- nvinfo : EIATTR_VRC_CTA_INIT_COUNT
	.align		4
        /*0044*/ 	.byte	0x02, 0x4a
	.zero		1
	.zero		1


	//----- nvinfo : EIATTR_EXIT_INSTR_OFFSETS
	.align		4
        /*0048*/ 	.byte	0x04, 0x1c
        /*004a*/ 	.short	(.L_22 - .L_21)


	//   ....[0]....
.L_21:
        /*004c*/ 	.word	0x00000100


	//----- nvinfo : EIATTR_CBANK_PARAM_SIZE
	.align		4
.L_22:
        /*0050*/ 	.byte	0x03, 0x19
        /*0052*/ 	.short	0x0018


	//----- nvinfo : EIATTR_PARAM_CBANK
	.align		4
        /*0054*/ 	.byte	0x04, 0x0a
        /*0056*/ 	.short	(.L_24 - .L_23)
	.align		4
.L_23:
        /*0058*/ 	.word	index@(.nv.constant0._ZN3foo6vecMulEPfS0_S0_)
        /*005c*/ 	.short	0x0380
        /*005e*/ 	.short	0x0018


	//----- nvinfo : EIATTR_SW_WAR
	.align		4
.L_24:
        /*0060*/ 	.byte	0x04, 0x36
        /*0062*/ 	.short	(.L_26 - .L_25)
.L_25:
        /*0064*/ 	.word	0x00000008
.L_26:


//--------------------- .nv.info._ZN3foo6vecAddEPfS0_S0_ --------------------------
	.section	.nv.info._ZN3foo6vecAddEPfS0_S0_,"",@"SHT_CUDA_INFO"
	.sectionflags	@""
	.align	4


	//----- nvinfo : EIATTR_CUDA_API_VERSION
	.align		4
        /*0000*/ 	.byte	0x04, 0x37
        /*0002*/ 	.short	(.L_28 - .L_27)
.L_27:
        /*0004*/ 	.word	0x00000082


	//----- nvinfo : EIATTR_KPARAM_INFO
	.align		4
.L_28:
        /*0008*/ 	.byte	0x04, 0x17
        /*000a*/ 	.short	(.L_30 - .L_29)
.L_29:
        /*000c*/ 	.word	0x00000000
        /*0010*/ 	.short	0x0002
        /*0012*/ 	.short	0x0010
        /*0014*/ 	.byte	0x00, 0xf5, 0x21, 0x00


	//----- nvinfo : EIATTR_KPARAM_INFO
	.align		4
.L_30:
        /*0018*/ 	.byte	0x04, 0x17
        /*001a*/ 	.short	(.L_32 - .L_31)
.L_31:
        /*001c*/ 	.word	0x00000000
        /*0020*/ 	.short	0x0001
        /*0022*/ 	.short	0x0008
        /*0024*/ 	.byte	0x00, 0xf5, 0x21, 0x00


	//----- nvinfo : EIATTR_KPARAM_INFO
	.align		4
.L_32:
        /*0028*/ 	.byte	0x04, 0x17
        /*002a*/ 	.short	(.L_34 - .L_33)
.L_33:
        /*002c*/ 	.word	0x00000000
        /*0030*/ 	.short	0x0000
        /*0032*/ 	.short	0x0000
        /*0034*/ 	.byte	0x00, 0xf5, 0x21, 0x00


	//----- nvinfo : EIATTR_SPARSE_MMA_MASK
	.align		4
.L_34:
        /*0038*/ 	.byte	0x03, 0x50
        /*003a*/ 	.short	0x0000


	//----- nvinfo : EIATTR_MAXREG_COUNT
	.align		4
        /*003c*/ 	.byte	0x03, 0x1b
        /*003e*/ 	.short	0x00ff


	//----- nvinfo : EIATTR_MERCURY_ISA_VERSION
	.align		4
        /*0040*/ 	.byte	0x03, 0x5f
        /*0042*/ 	.short	0x0101


	//----- nvinfo : EIATTR_VRC_CTA_INIT_COUNT
	.align		4
        /*0044*/ 	.byte	0x02, 0x4a
	.zero		1
	.zero		1


	//----- nvinfo : EIATTR_EXIT_INSTR_OFFSETS
	.align		4
        /*0048*/ 	.byte	0x04, 0x1c
        /*004a*/ 	.short	(.L_36 - .L_35)


	//   ....[0]....
.L_35:
        /*004c*/ 	.word	0x00000120


	//----- nvinfo : EIATTR_CBANK_PARAM_SIZE
	.align		4
.L_36:
        /*0050*/ 	.byte	0x03, 0x19
        /*0052*/ 	.short	0x0018


	//----- nvinfo : EIATTR_PARAM_CBANK
	.align		4
        /*0054*/ 	.byte	0x04, 0x0a
        /*0056*/ 	.short	(.L_38 - .L_37)
	.align		4
.L_37:
        /*0058*/ 	.word	index@(.nv.constant0._ZN3foo6vecAddEPfS0_S0_)
        /*005c*/ 	.short	0x0380
        /*005e*/ 	.short	0x0018


	//----- nvinfo : EIATTR_SW_WAR
	.align		4
.L_38:
        /*0060*/ 	.byte	0x04, 0x36
        /*0062*/ 	.short	(.L_40 - .L_39)
.L_39:
        /*0064*/ 	.word	0x00000008
.L_40:


//--------------------- .nv.callgraph             --------------------------
	.section	.nv.callgraph,"",@"SHT_CUDA_CALLGRAPH"
	.align	4
	.sectionentsize	8
	.align		4
        /*0000*/ 	.word	0x00000000
	.align		4
        /*0004*/ 	.word	0xffffffff
	.align		4
        /*0008*/ 	.word	0x00000000
	.align		4
        /*000c*/ 	.word	0xfffffffe
	.align		4
        /*0010*/ 	.word	0x00000000
	.align		4
        /*0014*/ 	.word	0xfffffffd
	.align		4
        /*0018*/ 	.word	0x00000000
	.align		4
        /*001c*/ 	.word	0xfffffffc


//--------------------- .nv.constant3             --------------------------
	.section	.nv.constant3,"a",@progbits
	.align	4
.nv.constant3:
	.type		_ZN3foo6MyVar0E,@object
	.size		_ZN3foo6MyVar0E,(.L_0 - _ZN3foo6MyVar0E)
_ZN3foo6MyVar0E:
	.zero		4
.L_0:


//--------------------- .text._ZN3foo6vecMulEPfS0_S0_ --------------------------
	.section	.text._ZN3foo6vecMulEPfS0_S0_,"ax",@progbits
	.align	128
        .global         _ZN3foo6vecMulEPfS0_S0_
        .type           _ZN3foo6vecMulEPfS0_S0_,@function
        .size           _ZN3foo6vecMulEPfS0_S0_,(.L_x_2 - _ZN3foo6vecMulEPfS0_S0_)
        .other          _ZN3foo6vecMulEPfS0_S0_,@"STO_CUDA_ENTRY STV_DEFAULT"
_ZN3foo6vecMulEPfS0_S0_:
.text._ZN3foo6vecMulEPfS0_S0_:
[----:B------:R-:W-:Y:S01]  /*0000*/  LDC R1, c[0x0][0x37c] ;  /* 0x0000df00ff017b82 */ /* 0x000fe20000000800 */
[----:B------:R-:W0:Y:S07]  /*0010*/  S2R R0, SR_TID.X ;  /* 0x0000000000007919 */ /* 0x000e2e0000002100 */
[----:B------:R-:W0:Y:S01]  /*0020*/  S2UR UR6, SR_CTAID.X ;  /* 0x00000000000679c3 */ /* 0x000e220000002500 */
[----:B------:R-:W1:Y:S07]  /*0030*/  LDCU.64 UR4, c[0x0][0x358] ;  /* 0x00006b00ff0477ac */ /* 0x000e6e0008000a00 */
[----:B------:R-:W0:Y:S08]  /*0040*/  LDC R9, c[0x0][0x360] ;  /* 0x0000d800ff097b82 */ /* 0x000e300000000800 */
[----:B------:R-:W2:Y:S08]  /*0050*/  LDC.64 R2, c[0x0][0x380] ;  /* 0x0000e000ff027b82 */ /* 0x000eb00000000a00 */
[----:B------:R-:W3:Y:S01]  /*0060*/  LDC.64 R4, c[0x0][0x388] ;  /* 0x0000e200ff047b82 */ /* 0x000ee20000000a00 */
[----:B0-----:R-:W-:-:S07]  /*0070*/  IMAD R9, R9, UR6, R0 ;  /* 0x0000000609097c24 */ /* 0x001fce000f8e0200 */
[----:B------:R-:W0:Y:S01]  /*0080*/  LDC.64 R6, c[0x0][0x390] ;  /* 0x0000e400ff067b82 */ /* 0x000e220000000a00 */
[----:B--2---:R-:W-:-:S06]  /*0090*/  IMAD.WIDE R2, R9, 0x4, R2 ;  /* 0x0000000409027825 */ /* 0x004fcc00078e0202 */
[----:B-1----:R-:W2:Y:S01]  /*00a0*/  LDG.E R2, desc[UR4][R2.64] ;  /* 0x0000000402027981 */ /* 0x002ea2000c1e1900 */
[----:B---3--:R-:W-:-:S06]  /*00b0*/  IMAD.WIDE R4, R9, 0x4, R4 ;  /* 0x0000000409047825 */ /* 0x008fcc00078e0204 */
[----:B------:R-:W2:Y:S01]  /*00c0*/  LDG.E R5, desc[UR4][R4.64] ;  /* 0x0000000404057981 */ /* 0x000ea2000c1e1900 */
[----:B0-----:R-:W-:-:S04]  /*00d0*/  IMAD.WIDE R6, R9, 0x4, R6 ;  /* 0x0000000409067825 */ /* 0x001fc800078e0206 */
[----:B--2---:R-:W-:-:S05]  /*00e0*/  FADD R9, R2, R5 ;  /* 0x0000000502097221 */ /* 0x004fca0000000000 */
[----:B------:R-:W-:Y:S01]  /*00f0*/  STG.E desc[UR4][R6.64], R9 ;  /* 0x0000000906007986 */ /* 0x000fe2000c101904 */
[----:B------:R-:W-:Y:S05]  /*0100*/  EXIT ;  /* 0x000000000000794d */ /* 0x000fea0003800000 */
.L_x_0:
[----:B------:R-:W-:-:S00]  /*0110*/  BRA `(.L_x_0) ;  /* 0xfffffffc00fc7947 */ /* 0x000fc0000383ffff */
[----:B------:R-:W-:-:S00]  /*0120*/  NOP ;  /* 0x0000000000007918 */ /* 0x000fc00000000000 */
        /* <DEDUP_REMOVED lines=13> */
.L_x_2:


//--------------------- .text._ZN3foo6vecAddEPfS0_S0_ --------------------------
	.section	.text._ZN3foo6vecAddEPfS0_S0_,"ax",@progbits
	.align	128
        .global         _ZN3foo6vecAddEPfS0_S0_
        .type           _ZN3foo6vecAddEPfS0_S0_,@function
        .size           _ZN3foo6vecAddEPfS0_S0_,(.L_x_3 - _ZN3foo6vecAddEPfS0_S0_)
        .other          _ZN3foo6vecAddEPfS0_S0_,@"STO_CUDA_ENTRY STV_DEFAULT"
_ZN3foo6vecAddEPfS0_S0_:
.text._ZN3foo6vecAddEPfS0_S0_:
        /* <DEDUP_REMOVED lines=9> */
[----:B------:R-:W4:Y:S01]  /*0090*/  LDCU UR6, c[0x3][URZ] ;  /* 0x00c00000ff0677ac */ /* 0x000f220008000800 */
[----:B--2---:R-:W-:-:S06]  /*00a0*/  IMAD.WIDE R2, R9, 0x4, R2 ;  /* 0x0000000409027825 */ /* 0x004fcc00078e0202 */
[----:B-1----:R-:W2:Y:S01]  /*00b0*/  LDG.E R2, desc[UR4][R2.64] ;  /* 0x0000000402027981 */ /* 0x002ea2000c1e1900 */
[----:B---3--:R-:W-:-:S06]  /*00c0*/  IMAD.WIDE R4, R9, 0x4, R4 ;  /* 0x0000000409047825 */ /* 0x008fcc00078e0204 */
[----:B------:R-:W2:Y:S01]  /*00d0*/  LDG.E R5, desc[UR4][R4.64] ;  /* 0x0000000404057981 */ /* 0x000ea2000c1e1900 */
[----:B0-----:R-:W-:-:S04]  /*00e0*/  IMAD.WIDE R6, R9, 0x4, R6 ;  /* 0x0000000409067825 */ /* 0x001fc800078e0206 */
[----:B--2---:R-:W-:-:S04]  /*00f0*/  FADD R0, R2, R5 ;  /* 0x0000000502007221 */ /* 0x004fc80000000000 */
[----:B----4-:R-:W-:-:S05]  /*0100*/  FADD R9, R0, UR6 ;  /* 0x0000000600097e21 */ /* 0x010fca0008000000 */
[----:B------:R-:W-:Y:S01]  /*0110*/  STG.E desc[UR4][R6.64], R9 ;  /* 0x0000000906007986 */ /* 0x000fe2000c101904 */
[----:B------:R-:W-:Y:S05]  /*0120*/  EXIT ;  /* 0x000000000000794d */ /* 0x000fea0003800000 */
.L_x_1:
        /* <DEDUP_REMOVED lines=13> */
.L_x_3:


//--------------------- .nv.shared.reserved.0     --------------------------
	.section	.nv.shared.reserved.0,"aw",@nobits
	.weak		__nv_reservedSMEM_offset_0_alias
	.size		__nv_reservedSMEM_offset_0_alias, 0, 64
	.other		__nv_reservedSMEM_offset_0_alias,@"STO_CUDA_RESERVED_SHARED STV_DEFAULT"
__nv_reservedSMEM_offset_0_alias:
	.zero		0
	.zero		64


//--------------------- .nv.constant0._ZN3foo6vecMulEPfS0_S0_ --------------------------
	.section	.nv.constant0._ZN3foo6vecMulEPfS0_S0_,"a",@progbits
	.sectionflags	@""
	.align	4
.nv.constant0._ZN3foo6vecMulEPfS0_S0_:
	.zero		920


//--------------------- .nv.constant0._ZN3foo6vecAddEPfS0_S0_ --------------------------
	.section	.nv.constant0._ZN3foo6vecAddEPfS0_S0_,"a",@progbits
	.sectionflags	@""
	.align	4
.nv.constant0._ZN3foo6vecAddEPfS0_S0_:
	.zero		920


//--------------------- SYMBOLS --------------------------

	.type		.nv.reservedSmem.offset0,@object
	.size		.nv.reservedSmem.offset0,0x4
